	.headerflags	@"EF_CUDA_TEXMODE_UNIFIED EF_CUDA_64BIT_ADDRESS EF_CUDA_ACCELERATORS EF_CUDA_SM90 EF_CUDA_VIRTUAL_SM(EF_CUDA_SM90)"
	.elftype	@"ET_EXEC"


//--------------------- .nv.info                  --------------------------
	.section	.nv.info,"",@"SHT_CUDA_INFO"
	.align	4


	//----- nvinfo : EIATTR_REGCOUNT
	.align		4
        /*0000*/ 	.byte	0x04, 0x2f
        /*0002*/ 	.short	(.L_1 - .L_0)
	.align		4
.L_0:
        /*0004*/ 	.word	index@(triton_poi_fused_add_convolution_sigmoid_2)
        /*0008*/ 	.word	0x0000000e


	//----- nvinfo : EIATTR_MIN_STACK_SIZE
	.align		4
.L_1:
        /*000c*/ 	.byte	0x04, 0x12
        /*000e*/ 	.short	(.L_3 - .L_2)
	.align		4
.L_2:
        /*0010*/ 	.word	index@(triton_poi_fused_add_convolution_sigmoid_2)
        /*0014*/ 	.word	0x00000000


	//----- nvinfo : EIATTR_FRAME_SIZE
	.align		4
.L_3:
        /*0018*/ 	.byte	0x04, 0x11
        /*001a*/ 	.short	(.L_5 - .L_4)
	.align		4
.L_4:
        /*001c*/ 	.word	index@(triton_poi_fused_add_convolution_sigmoid_2)
        /*0020*/ 	.word	0x00000000


	//----- nvinfo : EIATTR_MIN_STACK_SIZE
	.align		4
.L_5:
        /*0024*/ 	.byte	0x04, 0x12
        /*0026*/ 	.short	(.L_7 - .L_6)
	.align		4
.L_6:
        /*0028*/ 	.word	index@(triton_poi_fused_add_convolution_sigmoid_2)
        /*002c*/ 	.word	0x00000000
.L_7:


//--------------------- .nv.info.triton_poi_fused_add_convolution_sigmoid_2 --------------------------
	.section	.nv.info.triton_poi_fused_add_convolution_sigmoid_2,"",@"SHT_CUDA_INFO"
	.sectionflags	@""
	.align	4


	//----- nvinfo : EIATTR_CUDA_API_VERSION
	.align		4
        /*0000*/ 	.byte	0x04, 0x37
        /*0002*/ 	.short	(.L_9 - .L_8)
.L_8:
        /*0004*/ 	.word	0x0000007c


	//----- nvinfo : EIATTR_KPARAM_INFO
	.align		4
.L_9:
        /*0008*/ 	.byte	0x04, 0x17
        /*000a*/ 	.short	(.L_11 - .L_10)
.L_10:
        /*000c*/ 	.word	0x00000000
        /*0010*/ 	.short	0x0003
        /*0012*/ 	.short	0x0018
        /*0014*/ 	.byte	0x00, 0xf0, 0x11, 0x00


	//----- nvinfo : EIATTR_KPARAM_INFO
	.align		4
.L_11:
        /*0018*/ 	.byte	0x04, 0x17
        /*001a*/ 	.short	(.L_13 - .L_12)
.L_12:
        /*001c*/ 	.word	0x00000000
        /*0020*/ 	.short	0x0002
        /*0022*/ 	.short	0x0010
        /*0024*/ 	.byte	0x00, 0xf4, 0x21, 0x00


	//----- nvinfo : EIATTR_KPARAM_INFO
	.align		4
.L_13:
        /*0028*/ 	.byte	0x04, 0x17
        /*002a*/ 	.short	(.L_15 - .L_14)
.L_14:
        /*002c*/ 	.word	0x00000000
        /*0030*/ 	.short	0x0001
        /*0032*/ 	.short	0x0008
        /*0034*/ 	.byte	0x00, 0xf4, 0x21, 0x00


	//----- nvinfo : EIATTR_KPARAM_INFO
	.align		4
.L_15:
        /*0038*/ 	.byte	0x04, 0x17
        /*003a*/ 	.short	(.L_17 - .L_16)
.L_16:
        /*003c*/ 	.word	0x00000000
        /*0040*/ 	.short	0x0000
        /*0042*/ 	.short	0x0000
        /*0044*/ 	.byte	0x00, 0xf4, 0x21, 0x00


	//----- nvinfo : EIATTR_SPARSE_MMA_MASK
	.align		4
.L_17:
        /*0048*/ 	.byte	0x03, 0x50
        /*004a*/ 	.short	0x0000


	//----- nvinfo : EIATTR_MAXREG_COUNT
	.align		4
        /*004c*/ 	.byte	0x03, 0x1b
        /*004e*/ 	.short	0x00ff


	//----- nvinfo : EIATTR_EXIT_INSTR_OFFSETS
	.align		4
        /*0050*/ 	.byte	0x04, 0x1c
        /*0052*/ 	.short	(.L_19 - .L_18)


	//   ....[0]....
.L_18:
        /*0054*/ 	.word	0x000002e0


	//   ....[1]....
        /*0058*/ 	.word	0x00000300


	//----- nvinfo : EIATTR_REQNTID
	.align		4
.L_19:
        /*005c*/ 	.byte	0x04, 0x10
        /*005e*/ 	.short	(.L_21 - .L_20)
.L_20:
        /*0060*/ 	.word	0x00000080
        /*0064*/ 	.word	0x00000001
        /*0068*/ 	.word	0x00000001


	//----- nvinfo : EIATTR_CBANK_PARAM_SIZE
	.align		4
.L_21:
        /*006c*/ 	.byte	0x03, 0x19
        /*006e*/ 	.short	0x001c


	//----- nvinfo : EIATTR_PARAM_CBANK
	.align		4
        /*0070*/ 	.byte	0x04, 0x0a
        /*0072*/ 	.short	(.L_23 - .L_22)
	.align		4
.L_22:
        /*0074*/ 	.word	index@(.nv.constant0.triton_poi_fused_add_convolution_sigmoid_2)
        /*0078*/ 	.short	0x0210
        /*007a*/ 	.short	0x001c


	//----- nvinfo : EIATTR_SW_WAR
	.align		4
.L_23:
        /*007c*/ 	.byte	0x04, 0x36
        /*007e*/ 	.short	(.L_25 - .L_24)
.L_24:
        /*0080*/ 	.word	0x00000008
.L_25:


//--------------------- .nv.callgraph             --------------------------
	.section	.nv.callgraph,"",@"SHT_CUDA_CALLGRAPH"
	.align	4
	.sectionentsize	8
	.align		4
        /*0000*/ 	.word	0x00000000
	.align		4
        /*0004*/ 	.word	0xffffffff
	.align		4
        /*0008*/ 	.word	0x00000000
	.align		4
        /*000c*/ 	.word	0xfffffffe
	.align		4
        /*0010*/ 	.word	0x00000000
	.align		4
        /*0014*/ 	.word	0xfffffffd
	.align		4
        /*0018*/ 	.word	0x00000000
	.align		4
        /*001c*/ 	.word	0xfffffffc


//--------------------- .text.triton_poi_fused_add_convolution_sigmoid_2 --------------------------
	.section	.text.triton_poi_fused_add_convolution_sigmoid_2,"ax",@progbits
	.align	128
        .global         triton_poi_fused_add_convolution_sigmoid_2
        .type           triton_poi_fused_add_convolution_sigmoid_2,@function
        .size           triton_poi_fused_add_convolution_sigmoid_2,(.L_x_1 - triton_poi_fused_add_convolution_sigmoid_2)
        .other          triton_poi_fused_add_convolution_sigmoid_2,@"STO_CUDA_ENTRY STV_DEFAULT"
triton_poi_fused_add_convolution_sigmoid_2:
.text.triton_poi_fused_add_convolution_sigmoid_2:
[----:B------:R-:W0:Y:S02]  /*0000*/  LDC R1, c[0x0][0x28] ;  /* 0x00000a00ff017b82 */ /* 0x000e240000000800 */
[----:B------:R-:W1:Y:S01]  /*0010*/  S2R R0, SR_TID.X ;  /* 0x0000000000007919 */ /* 0x000e620000002100 */
[----:B------:R-:W2:Y:S01]  /*0020*/  LDC.64 R4, c[0x0][0x218] ;  /* 0x00008600ff047b82 */ /* 0x000ea20000000a00 */
[----:B------:R-:W-:Y:S01]  /*0030*/  IMAD.MOV.U32 R10, RZ, RZ, RZ ;  /* 0x000000ffff0a7224 */ /* 0x000fe200078e00ff */
[----:B------:R-:W-:Y:S01]  /*0040*/  ULDC.64 UR4, c[0x0][0x208] ;  /* 0x0000820000047ab9 */ /* 0x000fe20000000a00 */
[----:B------:R-:W3:Y:S05]  /*0050*/  S2R R3, SR_CTAID.X ;  /* 0x0000000000037919 */ /* 0x000eea0000002500 */
[----:B------:R-:W4:Y:S01]  /*0060*/  LDC.64 R6, c[0x0][0x220] ;  /* 0x00008800ff067b82 */ /* 0x000f220000000a00 */
[----:B-1----:R-:W-:-:S02]  /*0070*/  LOP3.LUT R0, R0, 0x7f, RZ, 0xc0, !PT ;  /* 0x0000007f00007812 */ /* 0x002fc400078ec0ff */
[----:B---3--:R-:W-:-:S03]  /*0080*/  SHF.R.S32.HI R2, RZ, 0x18, R3 ;  /* 0x00000018ff027819 */ /* 0x008fc60000011403 */
[----:B------:R-:W-:Y:S01]  /*0090*/  IMAD R9, R3, 0x80, R0 ;  /* 0x0000008003097824 */ /* 0x000fe200078e0200 */
[----:B------:R-:W-:-:S04]  /*00a0*/  SGXT R2, R2, 0x1 ;  /* 0x000000010202781a */ /* 0x000fc80000000200 */
[----:B------:R-:W-:Y:S02]  /*00b0*/  SHF.R.S32.HI R0, RZ, 0x1f, R9 ;  /* 0x0000001fff007819 */ /* 0x000fe40000011409 */
[-C--:B------:R-:W-:Y:S02]  /*00c0*/  LEA.HI R3, R2, R9.reuse, RZ, 0x6 ;  /* 0x0000000902037211 */ /* 0x080fe400078f30ff */
[----:B------:R-:W-:Y:S02]  /*00d0*/  LEA.HI R0, R0, R9, RZ, 0x4 ;  /* 0x0000000900007211 */ /* 0x000fe400078f20ff */
[----:B------:R-:W-:Y:S02]  /*00e0*/  SHF.R.S32.HI R3, RZ, 0x6, R3 ;  /* 0x00000006ff037819 */ /* 0x000fe40000011403 */
[----:B------:R-:W-:Y:S02]  /*00f0*/  LOP3.LUT R2, R0, 0xfffffff0, RZ, 0xc0, !PT ;  /* 0xfffffff000027812 */ /* 0x000fe400078ec0ff */
[----:B------:R-:W-:-:S03]  /*0100*/  ISETP.GE.AND P0, PT, R9, 0x100, PT ;  /* 0x000001000900780c */ /* 0x000fc60003f06270 */
[----:B------:R-:W-:-:S05]  /*0110*/  IMAD.IADD R2, R9, 0x1, -R2 ;  /* 0x0000000109027824 */ /* 0x000fca00078e0a02 */
[----:B------:R-:W-:-:S05]  /*0120*/  LEA R3, R3, R2, 0x4 ;  /* 0x0000000203037211 */ /* 0x000fca00078e20ff */
[----:B--2---:R-:W-:Y:S02]  /*0130*/  IMAD.WIDE R4, R3, 0x4, R4 ;  /* 0x0000000403047825 */ /* 0x004fe400078e0204 */
[----:B------:R-:W1:Y:S03]  /*0140*/  LDC.64 R2, c[0x0][0x210] ;  /* 0x00008400ff027b82 */ /* 0x000e660000000a00 */
[----:B------:R2:W3:Y:S01]  /*0150*/  @!P0 LDG.E.EL R10, desc[UR4][R4.64] ;  /* 0x00000004040a8981 */ /* 0x0004e2000c2e1900 */
[----:B------:R-:W-:-:S04]  /*0160*/  SHF.R.S32.HI R0, RZ, 0x4, R0 ;  /* 0x00000004ff007819 */ /* 0x000fc80000011400 */
[----:B------:R-:W-:-:S04]  /*0170*/  LEA.HI R8, R0, R0, RZ, 0x2 ;  /* 0x0000000000087211 */ /* 0x000fc800078f10ff */
[----:B------:R-:W-:-:S05]  /*0180*/  LOP3.LUT R11, R8, 0xfffffffc, RZ, 0xc0, !PT ;  /* 0xfffffffc080b7812 */ /* 0x000fca00078ec0ff */
[----:B------:R-:W-:Y:S01]  /*0190*/  IMAD.IADD R11, R0, 0x1, -R11 ;  /* 0x00000001000b7824 */ /* 0x000fe200078e0a0b */
[----:B------:R-:W-:-:S03]  /*01a0*/  HFMA2.MMA R0, -RZ, RZ, 0, 0 ;  /* 0x00000000ff007435 */ /* 0x000fc600000001ff */
[----:B----4-:R-:W-:-:S04]  /*01b0*/  IMAD.WIDE R6, R11, 0x4, R6 ;  /* 0x000000040b067825 */ /* 0x010fc800078e0206 */
[----:B-1----:R-:W-:-:S04]  /*01c0*/  IMAD.WIDE R2, R9, 0x4, R2 ;  /* 0x0000000409027825 */ /* 0x002fc800078e0202 */
[----:B------:R-:W-:Y:S01]  /*01d0*/  IMAD.MOV.U32 R9, RZ, RZ, RZ ;  /* 0x000000ffff097224 */ /* 0x000fe200078e00ff */
[----:B------:R-:W4:Y:S05]  /*01e0*/  @!P0 LDG.E R0, desc[UR4][R2.64] ;  /* 0x0000000402008981 */ /* 0x000f2a000c1e1900 */
[----:B------:R-:W4:Y:S01]  /*01f0*/  @!P0 LDG.E.EL R9, desc[UR4][R6.64] ;  /* 0x0000000406098981 */ /* 0x000f22000c2e1900 */
[----:B--2---:R-:W-:Y:S01]  /*0200*/  MOV R5, 0x3e800000 ;  /* 0x3e80000000057802 */ /* 0x004fe20000000f00 */
[----:B---3--:R-:W-:-:S04]  /*0210*/  FADD R10, RZ, -R10 ;  /* 0x8000000aff0a7221 */ /* 0x008fc80000000000 */
[----:B------:R-:W-:-:S05]  /*0220*/  FMUL R10, R10, 1.4426950216293334961 ;  /* 0x3fb8aa3b0a0a7820 */ /* 0x000fca0000400000 */
[----:B------:R-:W-:-:S13]  /*0230*/  FSETP.GEU.AND P1, PT, R10, -126, PT ;  /* 0xc2fc00000a00780b */ /* 0x000fda0003f2e000 */
[----:B------:R-:W-:-:S04]  /*0240*/  @!P1 FMUL R10, R10, 0.5 ;  /* 0x3f0000000a0a9820 */ /* 0x000fc80000400000 */
[----:B------:R-:W1:Y:S01]  /*0250*/  MUFU.EX2 R4, R10 ;  /* 0x0000000a00047308 */ /* 0x000e620000000800 */
[----:B----4-:R-:W-:Y:S01]  /*0260*/  FADD R9, R9, R0 ;  /* 0x0000000009097221 */ /* 0x010fe20000000000 */
[----:B-1----:R-:W-:-:S04]  /*0270*/  @!P1 FMUL R4, R4, R4 ;  /* 0x0000000404049220 */ /* 0x002fc80000400000 */
[----:B------:R-:W-:-:S05]  /*0280*/  FADD R4, R4, 1 ;  /* 0x3f80000004047421 */ /* 0x000fca0000000000 */
[----:B------:R-:W-:-:S04]  /*0290*/  FSETP.GT.AND P1, PT, R4, 8.50705917302346158658e+37, PT ;  /* 0x7e8000000400780b */ /* 0x000fc80003f24000 */
[----:B------:R-:W-:-:S09]  /*02a0*/  FSEL R5, R5, 1, P1 ;  /* 0x3f80000005057808 */ /* 0x000fd20000800000 */
[----:B------:R-:W-:-:S06]  /*02b0*/  @P1 FMUL R4, R4, 0.25 ;  /* 0x3e80000004041820 */ /* 0x000fcc0000400000 */
[----:B------:R-:W1:Y:S02]  /*02c0*/  MUFU.RCP R4, R4 ;  /* 0x0000000400047308 */ /* 0x000e640000001000 */
[----:B-1----:R-:W-:Y:S01]  /*02d0*/  FFMA R5, R4, R5, R9 ;  /* 0x0000000504057223 */ /* 0x002fe20000000009 */
[----:B------:R-:W-:Y:S06]  /*02e0*/  @P0 EXIT ;  /* 0x000000000000094d */ /* 0x000fec0003800000 */
[----:B------:R-:W-:Y:S01]  /*02f0*/  STG.E desc[UR4][R2.64], R5 ;  /* 0x0000000502007986 */ /* 0x000fe2000c101904 */
[----:B------:R-:W-:Y:S05]  /*0300*/  EXIT ;  /* 0x000000000000794d */ /* 0x000fea0003800000 */
.L_x_0:
[----:B------:R-:W-:-:S00]  /*0310*/  BRA `(.L_x_0) ;  /* 0xfffffffc00fc7947 */ /* 0x000fc0000383ffff */
[----:B------:R-:W-:-:S00]  /*0320*/  NOP ;  /* 0x0000000000007918 */ /* 0x000fc00000000000 */
        /* <DEDUP_REMOVED lines=13> */
.L_x_1:


//--------------------- .nv.constant0.triton_poi_fused_add_convolution_sigmoid_2 --------------------------
	.section	.nv.constant0.triton_poi_fused_add_convolution_sigmoid_2,"a",@progbits
	.sectionflags	@""
	.align	4
.nv.constant0.triton_poi_fused_add_convolution_sigmoid_2:
	.zero		556
